//
// Generated by NVIDIA NVVM Compiler
//
// Compiler Build ID: CL-36424714
// Cuda compilation tools, release 13.0, V13.0.88
// Based on NVVM 20.0.0
//

.version 9.0
.target sm_100
.address_size 64

	// .globl	_Z23testDynamicSharedMemoryPi
.extern .shared .align 16 .b8 dynamicSharedMemory[];

.visible .entry _Z23testDynamicSharedMemoryPi(
	.param .u64 .ptr .align 1 _Z23testDynamicSharedMemoryPi_param_0
)
{
	.reg .pred 	%p<10>;
	.reg .b32 	%r<126>;
	.reg .b64 	%rd<5>;

	ld.param.u64 	%rd1, [_Z23testDynamicSharedMemoryPi_param_0];
	mov.u32 	%r35, %tid.x;
	shl.b32 	%r36, %r35, 2;
	mov.u32 	%r37, dynamicSharedMemory;
	add.s32 	%r38, %r37, %r36;
	st.shared.u32 	[%r38], %r35;
	bar.sync 	0;
	setp.ne.s32 	%p1, %r35, 0;
	@%p1 bra 	$L__BB0_14;
	mov.u32 	%r1, %ntid.x;
	and.b32  	%r2, %r1, 15;
	setp.lt.u32 	%p2, %r1, 16;
	mov.b32 	%r117, 0;
	mov.u32 	%r125, %r117;
	@%p2 bra 	$L__BB0_4;
	and.b32  	%r117, %r1, 2032;
	add.s32 	%r110, %r37, 32;
	and.b32  	%r44, %r1, -16;
	neg.s32 	%r111, %r44;
	mov.b32 	%r125, 0;
$L__BB0_3:
	.pragma "nounroll";
	ld.shared.v4.u32 	{%r45, %r46, %r47, %r48}, [%r110+-32];
	add.s32 	%r49, %r45, %r125;
	add.s32 	%r50, %r46, %r49;
	add.s32 	%r51, %r47, %r50;
	add.s32 	%r52, %r48, %r51;
	ld.shared.v4.u32 	{%r53, %r54, %r55, %r56}, [%r110+-16];
	add.s32 	%r57, %r53, %r52;
	add.s32 	%r58, %r54, %r57;
	add.s32 	%r59, %r55, %r58;
	add.s32 	%r60, %r56, %r59;
	ld.shared.v4.u32 	{%r61, %r62, %r63, %r64}, [%r110];
	add.s32 	%r65, %r61, %r60;
	add.s32 	%r66, %r62, %r65;
	add.s32 	%r67, %r63, %r66;
	add.s32 	%r68, %r64, %r67;
	ld.shared.v4.u32 	{%r69, %r70, %r71, %r72}, [%r110+16];
	add.s32 	%r73, %r69, %r68;
	add.s32 	%r74, %r70, %r73;
	add.s32 	%r75, %r71, %r74;
	add.s32 	%r125, %r72, %r75;
	add.s32 	%r111, %r111, 16;
	add.s32 	%r110, %r110, 64;
	setp.ne.s32 	%p3, %r111, 0;
	@%p3 bra 	$L__BB0_3;
$L__BB0_4:
	setp.eq.s32 	%p4, %r2, 0;
	@%p4 bra 	$L__BB0_13;
	and.b32  	%r14, %r1, 7;
	setp.lt.u32 	%p5, %r2, 8;
	@%p5 bra 	$L__BB0_7;
	shl.b32 	%r77, %r117, 2;
	add.s32 	%r79, %r37, %r77;
	ld.shared.u32 	%r80, [%r79];
	add.s32 	%r81, %r80, %r125;
	ld.shared.u32 	%r82, [%r79+4];
	add.s32 	%r83, %r82, %r81;
	ld.shared.u32 	%r84, [%r79+8];
	add.s32 	%r85, %r84, %r83;
	ld.shared.u32 	%r86, [%r79+12];
	add.s32 	%r87, %r86, %r85;
	ld.shared.u32 	%r88, [%r79+16];
	add.s32 	%r89, %r88, %r87;
	ld.shared.u32 	%r90, [%r79+20];
	add.s32 	%r91, %r90, %r89;
	ld.shared.u32 	%r92, [%r79+24];
	add.s32 	%r93, %r92, %r91;
	ld.shared.u32 	%r94, [%r79+28];
	add.s32 	%r125, %r94, %r93;
	add.s32 	%r117, %r117, 8;
$L__BB0_7:
	setp.eq.s32 	%p6, %r14, 0;
	@%p6 bra 	$L__BB0_13;
	and.b32  	%r20, %r1, 3;
	setp.lt.u32 	%p7, %r14, 4;
	@%p7 bra 	$L__BB0_10;
	shl.b32 	%r96, %r117, 2;
	add.s32 	%r98, %r37, %r96;
	ld.shared.u32 	%r99, [%r98];
	add.s32 	%r100, %r99, %r125;
	ld.shared.u32 	%r101, [%r98+4];
	add.s32 	%r102, %r101, %r100;
	ld.shared.u32 	%r103, [%r98+8];
	add.s32 	%r104, %r103, %r102;
	ld.shared.u32 	%r105, [%r98+12];
	add.s32 	%r125, %r105, %r104;
	add.s32 	%r117, %r117, 4;
$L__BB0_10:
	setp.eq.s32 	%p8, %r20, 0;
	@%p8 bra 	$L__BB0_13;
	shl.b32 	%r106, %r117, 2;
	add.s32 	%r123, %r37, %r106;
	neg.s32 	%r122, %r20;
$L__BB0_12:
	.pragma "nounroll";
	ld.shared.u32 	%r108, [%r123];
	add.s32 	%r125, %r108, %r125;
	add.s32 	%r123, %r123, 4;
	add.s32 	%r122, %r122, 1;
	setp.ne.s32 	%p9, %r122, 0;
	@%p9 bra 	$L__BB0_12;
$L__BB0_13:
	mov.u32 	%r109, %ctaid.x;
	cvta.to.global.u64 	%rd2, %rd1;
	mul.wide.u32 	%rd3, %r109, 4;
	add.s64 	%rd4, %rd2, %rd3;
	st.global.u32 	[%rd4], %r125;
$L__BB0_14:
	ret;

}


// ===== COMPILED SASS (sm_100) =====

	.target	sm_100

	.elftype	@"ET_EXEC"


//--------------------- .note.nv.tkinfo           --------------------------
	.section	.note.nv.tkinfo,"",@"SHT_NOTE"
	.sectionflags	@"SHF_NOTE_NV_TKINFO"
	.tkinfo
        /*0018*/ 	.word	0x00000002
        /*0030*/ 	.string	""
        /*0030*/ 	.string	"ptxas"
        /*0030*/ 	.string	"Cuda compilation tools, release 13.0, V13.0.88"
        /*0030*/ 	.string	"Build cuda_13.0.r13.0/compiler.36424714_0"
        /*0030*/ 	.string	"-arch sm_100 -m 64 "



//--------------------- .note.nv.cuinfo           --------------------------
	.section	.note.nv.cuinfo,"",@"SHT_NOTE"
	.sectionflags	@"SHF_NOTE_NV_CUINFO"
        /*0018*/ 	.short	0x0002
        /*001a*/ 	.short	0x0064
        /*001c*/ 	.short	0x0082
	.zero		2


//--------------------- .nv.info                  --------------------------
	.section	.nv.info,"",@"SHT_CUDA_INFO"
	.align	4


	//----- nvinfo : EIATTR_REGCOUNT
	.align		4
        /*0000*/ 	.byte	0x04, 0x2f
        /*0002*/ 	.short	(.L_1 - .L_0)
	.align		4
.L_0:
        /*0004*/ 	.word	index@(_Z23testDynamicSharedMemoryPi)
        /*0008*/ 	.word	0x00000017


	//----- nvinfo : EIATTR_FRAME_SIZE
	.align		4
.L_1:
        /*000c*/ 	.byte	0x04, 0x11
        /*000e*/ 	.short	(.L_3 - .L_2)
	.align		4
.L_2:
        /*0010*/ 	.word	index@(_Z23testDynamicSharedMemoryPi)
        /*0014*/ 	.word	0x00000000


	//----- nvinfo : EIATTR_MIN_STACK_SIZE
	.align		4
.L_3:
        /*0018*/ 	.byte	0x04, 0x12
        /*001a*/ 	.short	(.L_5 - .L_4)
	.align		4
.L_4:
        /*001c*/ 	.word	index@(_Z23testDynamicSharedMemoryPi)
        /*0020*/ 	.word	0x00000000
.L_5:


//--------------------- .nv.compat                --------------------------
	.section	.nv.compat,"",@"SHT_CUDA_COMPAT_INFO"
	.align	4
        /*0000*/ 	.byte	0x02, 0x09, 0x00, 0x00, 0x02, 0x02, 0x01, 0x00, 0x02, 0x05, 0x05, 0x00, 0x03, 0x07, 0x01, 0x01
        /*0010*/ 	.byte	0x02, 0x03, 0x00, 0x00, 0x02, 0x06, 0x01, 0x00, 0x04, 0x0b, 0x08, 0x00, 0x09, 0x00, 0x00, 0x00
        /*0020*/ 	.byte	0x00, 0x00, 0x00, 0x00


//--------------------- .nv.info._Z23testDynamicSharedMemoryPi --------------------------
	.section	.nv.info._Z23testDynamicSharedMemoryPi,"",@"SHT_CUDA_INFO"
	.sectionflags	@""
	.align	4


	//----- nvinfo : EIATTR_CUDA_API_VERSION
	.align		4
        /*0000*/ 	.byte	0x04, 0x37
        /*0002*/ 	.short	(.L_7 - .L_6)
.L_6:
        /*0004*/ 	.word	0x00000082


	//----- nvinfo : EIATTR_KPARAM_INFO
	.align		4
.L_7:
        /*0008*/ 	.byte	0x04, 0x17
        /*000a*/ 	.short	(.L_9 - .L_8)
.L_8:
        /*000c*/ 	.word	0x00000000
        /*0010*/ 	.short	0x0000
        /*0012*/ 	.short	0x0000
        /*0014*/ 	.byte	0x00, 0xf5, 0x21, 0x00


	//----- nvinfo : EIATTR_SPARSE_MMA_MASK
	.align		4
.L_9:
        /*0018*/ 	.byte	0x03, 0x50
        /*001a*/ 	.short	0x0000


	//----- nvinfo : EIATTR_MAXREG_COUNT
	.align		4
        /*001c*/ 	.byte	0x03, 0x1b
        /*001e*/ 	.short	0x00ff


	//----- nvinfo : EIATTR_NUM_BARRIERS
	.align		4
        /*0020*/ 	.byte	0x02, 0x4c
        /*0022*/ 	.byte	0x01
	.zero		1


	//----- nvinfo : EIATTR_MERCURY_ISA_VERSION
	.align		4
        /*0024*/ 	.byte	0x03, 0x5f
        /*0026*/ 	.short	0x0101


	//----- nvinfo : EIATTR_VRC_CTA_INIT_COUNT
	.align		4
        /*0028*/ 	.byte	0x02, 0x4a
	.zero		1
	.zero		1


	//----- nvinfo : EIATTR_EXIT_INSTR_OFFSETS
	.align		4
        /*002c*/ 	.byte	0x04, 0x1c
        /*002e*/ 	.short	(.L_11 - .L_10)


	//   ....[0]....
.L_10:
        /*0030*/ 	.word	0x00000090


	//   ....[1]....
        /*0034*/ 	.word	0x000004a0


	//----- nvinfo : EIATTR_CBANK_PARAM_SIZE
	.align		4
.L_11:
        /*0038*/ 	.byte	0x03, 0x19
        /*003a*/ 	.short	0x0008


	//----- nvinfo : EIATTR_PARAM_CBANK
	.align		4
        /*003c*/ 	.byte	0x04, 0x0a
        /*003e*/ 	.short	(.L_13 - .L_12)
	.align		4
.L_12:
        /*0040*/ 	.word	index@(.nv.constant0._Z23testDynamicSharedMemoryPi)
        /*0044*/ 	.short	0x0380
        /*0046*/ 	.short	0x0008


	//----- nvinfo : EIATTR_SW_WAR
	.align		4
.L_13:
        /*0048*/ 	.byte	0x04, 0x36
        /*004a*/ 	.short	(.L_15 - .L_14)
.L_14:
        /*004c*/ 	.word	0x00000008
.L_15:


//--------------------- .nv.callgraph             --------------------------
	.section	.nv.callgraph,"",@"SHT_CUDA_CALLGRAPH"
	.align	4
	.sectionentsize	8
	.align		4
        /*0000*/ 	.word	0x00000000
	.align		4
        /*0004*/ 	.word	0xffffffff
	.align		4
        /*0008*/ 	.word	0x00000000
	.align		4
        /*000c*/ 	.word	0xfffffffe
	.align		4
        /*0010*/ 	.word	0x00000000
	.align		4
        /*0014*/ 	.word	0xfffffffd
	.align		4
        /*0018*/ 	.word	0x00000000
	.align		4
        /*001c*/ 	.word	0xfffffffc


//--------------------- .text._Z23testDynamicSharedMemoryPi --------------------------
	.section	.text._Z23testDynamicSharedMemoryPi,"ax",@progbits
	.align	128
        .global         _Z23testDynamicSharedMemoryPi
        .type           _Z23testDynamicSharedMemoryPi,@function
        .size           _Z23testDynamicSharedMemoryPi,(.L_x_6 - _Z23testDynamicSharedMemoryPi)
        .other          _Z23testDynamicSharedMemoryPi,@"STO_CUDA_ENTRY STV_DEFAULT"
_Z23testDynamicSharedMemoryPi:
.text._Z23testDynamicSharedMemoryPi:
[----:B------:R-:W-:Y:S01]  /*0000*/  LDC R1, c[0x0][0x37c] ;  /* 0x0000df00ff017b82 */ /* 0x000fe20000000800 */
[----:B------:R-:W0:Y:S07]  /*0010*/  S2R R3, SR_TID.X ;  /* 0x0000000000037919 */ /* 0x000e2e0000002100 */
[----:B------:R-:W1:Y:S01]  /*0020*/  S2UR UR5, SR_CgaCtaId ;  /* 0x00000000000579c3 */ /* 0x000e620000008800 */
[----:B------:R-:W-:Y:S02]  /*0030*/  UMOV UR4, 0x400 ;  /* 0x0000040000047882 */ /* 0x000fe40000000000 */
[----:B-1----:R-:W-:-:S06]  /*0040*/  ULEA UR4, UR5, UR4, 0x18 ;  /* 0x0000000405047291 */ /* 0x002fcc000f8ec0ff */
[C---:B0-----:R-:W-:Y:S02]  /*0050*/  LEA R0, R3.reuse, UR4, 0x2 ;  /* 0x0000000403007c11 */ /* 0x041fe4000f8e10ff */
[----:B------:R-:W-:-:S03]  /*0060*/  ISETP.NE.AND P0, PT, R3, RZ, PT ;  /* 0x000000ff0300720c */ /* 0x000fc60003f05270 */
[----:B------:R0:W-:Y:S01]  /*0070*/  STS [R0], R3 ;  /* 0x0000000300007388 */ /* 0x0001e20000000800 */
[----:B------:R-:W-:Y:S09]  /*0080*/  BAR.SYNC.DEFER_BLOCKING 0x0 ;  /* 0x0000000000007b1d */ /* 0x000ff20000010000 */
[----:B0-----:R-:W-:Y:S05]  /*0090*/  @P0 EXIT ;  /* 0x000000000000094d */ /* 0x001fea0003800000 */
[----:B------:R-:W0:Y:S01]  /*00a0*/  LDC R2, c[0x0][0x360] ;  /* 0x0000d800ff027b82 */ /* 0x000e220000000800 */
[----:B------:R-:W-:Y:S02]  /*00b0*/  IMAD.MOV.U32 R3, RZ, RZ, RZ ;  /* 0x000000ffff037224 */ /* 0x000fe400078e00ff */
[----:B------:R-:W-:Y:S01]  /*00c0*/  IMAD.MOV.U32 R0, RZ, RZ, RZ ;  /* 0x000000ffff007224 */ /* 0x000fe200078e00ff */
[----:B0-----:R-:W-:-:S13]  /*00d0*/  ISETP.GE.U32.AND P0, PT, R2, 0x10, PT ;  /* 0x000000100200780c */ /* 0x001fda0003f06070 */
[----:B------:R-:W-:Y:S05]  /*00e0*/  @!P0 BRA `(.L_x_0) ;  /* 0x0000000000548947 */ /* 0x000fea0003800000 */
[C---:B------:R-:W-:Y:S01]  /*00f0*/  LOP3.LUT R4, R2.reuse, 0xfffffff0, RZ, 0xc0, !PT ;  /* 0xfffffff002047812 */ /* 0x040fe200078ec0ff */
[----:B------:R-:W-:Y:S01]  /*0100*/  IMAD.MOV.U32 R0, RZ, RZ, RZ ;  /* 0x000000ffff007224 */ /* 0x000fe200078e00ff */
[----:B------:R-:W-:Y:S01]  /*0110*/  LOP3.LUT R3, R2, 0x7f0, RZ, 0xc0, !PT ;  /* 0x000007f002037812 */ /* 0x000fe200078ec0ff */
[----:B------:R-:W-:Y:S02]  /*0120*/  UIADD3 UR5, UPT, UPT, UR4, 0x20, URZ ;  /* 0x0000002004057890 */ /* 0x000fe4000fffe0ff */
[----:B------:R-:W-:-:S10]  /*0130*/  IMAD.MOV R20, RZ, RZ, -R4 ;  /* 0x000000ffff147224 */ /* 0x000fd400078e0a04 */
.L_x_1:
[----:B------:R-:W0:Y:S01]  /*0140*/  LDS.128 R4, [UR5+-0x20] ;  /* 0xffffe005ff047984 */ /* 0x000e220008000c00 */
[----:B------:R-:W-:-:S03]  /*0150*/  VIADD R20, R20, 0x10 ;  /* 0x0000001014147836 */ /* 0x000fc60000000000 */
[----:B------:R-:W1:Y:S02]  /*0160*/  LDS.128 R8, [UR5+-0x10] ;  /* 0xfffff005ff087984 */ /* 0x000e640008000c00 */
[----:B------:R-:W-:Y:S02]  /*0170*/  ISETP.NE.AND P0, PT, R20, RZ, PT ;  /* 0x000000ff1400720c */ /* 0x000fe40003f05270 */
[----:B------:R-:W2:Y:S04]  /*0180*/  LDS.128 R12, [UR5] ;  /* 0x00000005ff0c7984 */ /* 0x000ea80008000c00 */
[----:B------:R-:W3:Y:S01]  /*0190*/  LDS.128 R16, [UR5+0x10] ;  /* 0x00001005ff107984 */ /* 0x000ee20008000c00 */
[----:B------:R-:W-:Y:S01]  /*01a0*/  UIADD3 UR5, UPT, UPT, UR5, 0x40, URZ ;  /* 0x0000004005057890 */ /* 0x000fe2000fffe0ff */
[----:B0-----:R-:W-:-:S04]  /*01b0*/  IADD3 R4, PT, PT, R5, R4, R0 ;  /* 0x0000000405047210 */ /* 0x001fc80007ffe000 */
[----:B------:R-:W-:-:S04]  /*01c0*/  IADD3 R4, PT, PT, R7, R6, R4 ;  /* 0x0000000607047210 */ /* 0x000fc80007ffe004 */
[----:B-1----:R-:W-:-:S04]  /*01d0*/  IADD3 R4, PT, PT, R9, R8, R4 ;  /* 0x0000000809047210 */ /* 0x002fc80007ffe004 */
[----:B------:R-:W-:-:S04]  /*01e0*/  IADD3 R4, PT, PT, R11, R10, R4 ;  /* 0x0000000a0b047210 */ /* 0x000fc80007ffe004 */
[----:B--2---:R-:W-:-:S04]  /*01f0*/  IADD3 R4, PT, PT, R13, R12, R4 ;  /* 0x0000000c0d047210 */ /* 0x004fc80007ffe004 */
[----:B------:R-:W-:-:S04]  /*0200*/  IADD3 R4, PT, PT, R15, R14, R4 ;  /* 0x0000000e0f047210 */ /* 0x000fc80007ffe004 */
[----:B---3--:R-:W-:-:S04]  /*0210*/  IADD3 R4, PT, PT, R17, R16, R4 ;  /* 0x0000001011047210 */ /* 0x008fc80007ffe004 */
[----:B------:R-:W-:Y:S01]  /*0220*/  IADD3 R0, PT, PT, R19, R18, R4 ;  /* 0x0000001213007210 */ /* 0x000fe20007ffe004 */
[----:B------:R-:W-:Y:S06]  /*0230*/  @P0 BRA `(.L_x_1) ;  /* 0xfffffffc00c00947 */ /* 0x000fec000383ffff */
.L_x_0:
[----:B------:R-:W-:Y:S01]  /*0240*/  LOP3.LUT R4, R2, 0xf, RZ, 0xc0, !PT ;  /* 0x0000000f02047812 */ /* 0x000fe200078ec0ff */
[----:B------:R-:W0:Y:S03]  /*0250*/  LDCU.64 UR6, c[0x0][0x358] ;  /* 0x00006b00ff0677ac */ /* 0x000e260008000a00 */
[----:B------:R-:W-:-:S13]  /*0260*/  ISETP.NE.AND P0, PT, R4, RZ, PT ;  /* 0x000000ff0400720c */ /* 0x000fda0003f05270 */
[----:B------:R-:W-:Y:S05]  /*0270*/  @!P0 BRA `(.L_x_2) ;  /* 0x0000000000788947 */ /* 0x000fea0003800000 */
[----:B------:R-:W-:Y:S02]  /*0280*/  ISETP.GE.U32.AND P0, PT, R4, 0x8, PT ;  /* 0x000000080400780c */ /* 0x000fe40003f06070 */
[----:B------:R-:W-:-:S04]  /*0290*/  LOP3.LUT R13, R2, 0x7, RZ, 0xc0, !PT ;  /* 0x00000007020d7812 */ /* 0x000fc800078ec0ff */
[----:B------:R-:W-:-:S07]  /*02a0*/  ISETP.NE.AND P1, PT, R13, RZ, PT ;  /* 0x000000ff0d00720c */ /* 0x000fce0003f25270 */
[----:B------:R-:W-:Y:S06]  /*02b0*/  @!P0 BRA `(.L_x_3) ;  /* 0x0000000000208947 */ /* 0x000fec0003800000 */
[C---:B------:R-:W-:Y:S01]  /*02c0*/  LEA R12, R3.reuse, UR4, 0x2 ;  /* 0x00000004030c7c11 */ /* 0x040fe2000f8e10ff */
[----:B------:R-:W-:-:S04]  /*02d0*/  VIADD R3, R3, 0x8 ;  /* 0x0000000803037836 */ /* 0x000fc80000000000 */
[----:B------:R-:W1:Y:S04]  /*02e0*/  LDS.128 R4, [R12] ;  /* 0x000000000c047984 */ /* 0x000e680000000c00 */
[----:B------:R-:W2:Y:S01]  /*02f0*/  LDS.128 R8, [R12+0x10] ;  /* 0x000010000c087984 */ /* 0x000ea20000000c00 */
[----:B-1----:R-:W-:-:S04]  /*0300*/  IADD3 R4, PT, PT, R5, R4, R0 ;  /* 0x0000000405047210 */ /* 0x002fc80007ffe000 */
[----:B------:R-:W-:-:S04]  /*0310*/  IADD3 R4, PT, PT, R7, R6, R4 ;  /* 0x0000000607047210 */ /* 0x000fc80007ffe004 */
[----:B--2---:R-:W-:-:S04]  /*0320*/  IADD3 R4, PT, PT, R9, R8, R4 ;  /* 0x0000000809047210 */ /* 0x004fc80007ffe004 */
[----:B------:R-:W-:-:S07]  /*0330*/  IADD3 R0, PT, PT, R11, R10, R4 ;  /* 0x0000000a0b007210 */ /* 0x000fce0007ffe004 */
.L_x_3:
[----:B------:R-:W-:Y:S05]  /*0340*/  @!P1 BRA `(.L_x_2) ;  /* 0x0000000000449947 */ /* 0x000fea0003800000 */
[----:B------:R-:W-:Y:S02]  /*0350*/  ISETP.GE.U32.AND P0, PT, R13, 0x4, PT ;  /* 0x000000040d00780c */ /* 0x000fe40003f06070 */
[----:B------:R-:W-:-:S04]  /*0360*/  LOP3.LUT R2, R2, 0x3, RZ, 0xc0, !PT ;  /* 0x0000000302027812 */ /* 0x000fc800078ec0ff */
[----:B------:R-:W-:-:S07]  /*0370*/  ISETP.NE.AND P1, PT, R2, RZ, PT ;  /* 0x000000ff0200720c */ /* 0x000fce0003f25270 */
[C---:B------:R-:W-:Y:S01]  /*0380*/  @P0 LEA R4, R3.reuse, UR4, 0x2 ;  /* 0x0000000403040c11 */ /* 0x040fe2000f8e10ff */
[----:B------:R-:W-:-:S05]  /*0390*/  @P0 VIADD R3, R3, 0x4 ;  /* 0x0000000403030836 */ /* 0x000fca0000000000 */
[----:B------:R-:W1:Y:S02]  /*03a0*/  @P0 LDS.128 R4, [R4] ;  /* 0x0000000004040984 */ /* 0x000e640000000c00 */
[----:B-1----:R-:W-:-:S04]  /*03b0*/  @P0 IADD3 R5, PT, PT, R5, R4, R0 ;  /* 0x0000000405050210 */ /* 0x002fc80007ffe000 */
[----:B------:R-:W-:Y:S01]  /*03c0*/  @P0 IADD3 R0, PT, PT, R7, R6, R5 ;  /* 0x0000000607000210 */ /* 0x000fe20007ffe005 */
[----:B------:R-:W-:Y:S06]  /*03d0*/  @!P1 BRA `(.L_x_2) ;  /* 0x0000000000209947 */ /* 0x000fec0003800000 */
[----:B------:R-:W-:Y:S01]  /*03e0*/  LEA R3, R3, UR4, 0x2 ;  /* 0x0000000403037c11 */ /* 0x000fe2000f8e10ff */
[----:B------:R-:W-:-:S07]  /*03f0*/  IMAD.MOV R2, RZ, RZ, -R2 ;  /* 0x000000ffff027224 */ /* 0x000fce00078e0a02 */
.L_x_4:
[----:B------:R1:W2:Y:S01]  /*0400*/  LDS R5, [R3] ;  /* 0x0000000003057984 */ /* 0x0002a20000000800 */
[----:B------:R-:W-:-:S05]  /*0410*/  VIADD R2, R2, 0x1 ;  /* 0x0000000102027836 */ /* 0x000fca0000000000 */
[----:B------:R-:W-:Y:S01]  /*0420*/  ISETP.NE.AND P0, PT, R2, RZ, PT ;  /* 0x000000ff0200720c */ /* 0x000fe20003f05270 */
[----:B-1----:R-:W-:Y:S02]  /*0430*/  VIADD R3, R3, 0x4 ;  /* 0x0000000403037836 */ /* 0x002fe40000000000 */
[----:B--2---:R-:W-:-:S10]  /*0440*/  IMAD.IADD R0, R5, 0x1, R0 ;  /* 0x0000000105007824 */ /* 0x004fd400078e0200 */
[----:B------:R-:W-:Y:S05]  /*0450*/  @P0 BRA `(.L_x_4) ;  /* 0xfffffffc00e80947 */ /* 0x000fea000383ffff */
.L_x_2:
[----:B------:R-:W1:Y:S01]  /*0460*/  S2R R5, SR_CTAID.X ;  /* 0x0000000000057919 */ /* 0x000e620000002500 */
[----:B------:R-:W1:Y:S02]  /*0470*/  LDC.64 R2, c[0x0][0x380] ;  /* 0x0000e000ff027b82 */ /* 0x000e640000000a00 */
[----:B-1----:R-:W-:-:S05]  /*0480*/  IMAD.WIDE.U32 R2, R5, 0x4, R2 ;  /* 0x0000000405027825 */ /* 0x002fca00078e0002 */
[----:B0-----:R-:W-:Y:S01]  /*0490*/  STG.E desc[UR6][R2.64], R0 ;  /* 0x0000000002007986 */ /* 0x001fe2000c101906 */
[----:B------:R-:W-:Y:S05]  /*04a0*/  EXIT ;  /* 0x000000000000794d */ /* 0x000fea0003800000 */
.L_x_5:
[----:B------:R-:W-:-:S00]  /*04b0*/  BRA `(.L_x_5) ;  /* 0xfffffffc00fc7947 */ /* 0x000fc0000383ffff */
[----:B------:R-:W-:-:S00]  /*04c0*/  NOP ;  /* 0x0000000000007918 */ /* 0x000fc00000000000 */
        /* <DEDUP_REMOVED lines=11> */
.L_x_6:


//--------------------- .nv.shared._Z23testDynamicSharedMemoryPi --------------------------
	.section	.nv.shared._Z23testDynamicSharedMemoryPi,"aw",@nobits
	.sectionflags	@""
	.align	16
	.zero		1024


//--------------------- .nv.shared.reserved.0     --------------------------
	.section	.nv.shared.reserved.0,"aw",@nobits
	.weak		__nv_reservedSMEM_offset_0_alias
	.size		__nv_reservedSMEM_offset_0_alias, 0, 64
	.other		__nv_reservedSMEM_offset_0_alias,@"STO_CUDA_RESERVED_SHARED STV_DEFAULT"
__nv_reservedSMEM_offset_0_alias:
	.zero		0
	.zero		64


//--------------------- .nv.constant0._Z23testDynamicSharedMemoryPi --------------------------
	.section	.nv.constant0._Z23testDynamicSharedMemoryPi,"a",@progbits
	.sectionflags	@""
	.align	4
.nv.constant0._Z23testDynamicSharedMemoryPi:
	.zero		904


//--------------------- SYMBOLS --------------------------

	.type		.nv.reservedSmem.offset0,@object
	.size		.nv.reservedSmem.offset0,0x4
	.type		.nv.reservedSmem.cap,@object
	.size		.nv.reservedSmem.cap,0x4
